//
// Generated by NVIDIA NVVM Compiler
//
// Compiler Build ID: CL-36424714
// Cuda compilation tools, release 13.0, V13.0.88
// Based on NVVM 20.0.0
//

.version 9.0
.target sm_100
.address_size 64

	// .globl	_Z11add_vectorsPiS_S_

.visible .entry _Z11add_vectorsPiS_S_(
	.param .u64 .ptr .align 1 _Z11add_vectorsPiS_S__param_0,
	.param .u64 .ptr .align 1 _Z11add_vectorsPiS_S__param_1,
	.param .u64 .ptr .align 1 _Z11add_vectorsPiS_S__param_2
)
{
	.reg .b32 	%r<7>;
	.reg .b64 	%rd<11>;

	ld.param.u64 	%rd1, [_Z11add_vectorsPiS_S__param_0];
	ld.param.u64 	%rd2, [_Z11add_vectorsPiS_S__param_1];
	ld.param.u64 	%rd3, [_Z11add_vectorsPiS_S__param_2];
	cvta.to.global.u64 	%rd4, %rd3;
	cvta.to.global.u64 	%rd5, %rd2;
	cvta.to.global.u64 	%rd6, %rd1;
	mov.u32 	%r1, %ctaid.x;
	mov.u32 	%r2, %ctaid.y;
	mad.lo.s32 	%r3, %r2, 20, %r1;
	mul.wide.u32 	%rd7, %r3, 4;
	add.s64 	%rd8, %rd6, %rd7;
	ld.global.u32 	%r4, [%rd8];
	add.s64 	%rd9, %rd5, %rd7;
	ld.global.u32 	%r5, [%rd9];
	add.s32 	%r6, %r5, %r4;
	add.s64 	%rd10, %rd4, %rd7;
	st.global.u32 	[%rd10], %r6;
	ret;

}


// ===== COMPILED SASS (sm_100) =====

	.target	sm_100

	.elftype	@"ET_EXEC"


//--------------------- .note.nv.tkinfo           --------------------------
	.section	.note.nv.tkinfo,"",@"SHT_NOTE"
	.sectionflags	@"SHF_NOTE_NV_TKINFO"
	.tkinfo
        /*0018*/ 	.word	0x00000002
        /*0030*/ 	.string	""
        /*0030*/ 	.string	"ptxas"
        /*0030*/ 	.string	"Cuda compilation tools, release 13.0, V13.0.88"
        /*0030*/ 	.string	"Build cuda_13.0.r13.0/compiler.36424714_0"
        /*0030*/ 	.string	"-arch sm_100 -m 64 "



//--------------------- .note.nv.cuinfo           --------------------------
	.section	.note.nv.cuinfo,"",@"SHT_NOTE"
	.sectionflags	@"SHF_NOTE_NV_CUINFO"
        /*0018*/ 	.short	0x0002
        /*001a*/ 	.short	0x0064
        /*001c*/ 	.short	0x0082
	.zero		2


//--------------------- .nv.info                  --------------------------
	.section	.nv.info,"",@"SHT_CUDA_INFO"
	.align	4


	//----- nvinfo : EIATTR_REGCOUNT
	.align		4
        /*0000*/ 	.byte	0x04, 0x2f
        /*0002*/ 	.short	(.L_1 - .L_0)
	.align		4
.L_0:
        /*0004*/ 	.word	index@(_Z11add_vectorsPiS_S_)
        /*0008*/ 	.word	0x0000000c


	//----- nvinfo : EIATTR_FRAME_SIZE
	.align		4
.L_1:
        /*000c*/ 	.byte	0x04, 0x11
        /*000e*/ 	.short	(.L_3 - .L_2)
	.align		4
.L_2:
        /*0010*/ 	.word	index@(_Z11add_vectorsPiS_S_)
        /*0014*/ 	.word	0x00000000


	//----- nvinfo : EIATTR_MIN_STACK_SIZE
	.align		4
.L_3:
        /*0018*/ 	.byte	0x04, 0x12
        /*001a*/ 	.short	(.L_5 - .L_4)
	.align		4
.L_4:
        /*001c*/ 	.word	index@(_Z11add_vectorsPiS_S_)
        /*0020*/ 	.word	0x00000000
.L_5:


//--------------------- .nv.compat                --------------------------
	.section	.nv.compat,"",@"SHT_CUDA_COMPAT_INFO"
	.align	4
        /*0000*/ 	.byte	0x02, 0x09, 0x00, 0x00, 0x02, 0x02, 0x01, 0x00, 0x02, 0x05, 0x05, 0x00, 0x03, 0x07, 0x01, 0x01
        /*0010*/ 	.byte	0x02, 0x03, 0x00, 0x00, 0x02, 0x06, 0x01, 0x00, 0x04, 0x0b, 0x08, 0x00, 0x09, 0x00, 0x00, 0x00
        /*0020*/ 	.byte	0x00, 0x00, 0x00, 0x00


//--------------------- .nv.info._Z11add_vectorsPiS_S_ --------------------------
	.section	.nv.info._Z11add_vectorsPiS_S_,"",@"SHT_CUDA_INFO"
	.sectionflags	@""
	.align	4


	//----- nvinfo : EIATTR_CUDA_API_VERSION
	.align		4
        /*0000*/ 	.byte	0x04, 0x37
        /*0002*/ 	.short	(.L_7 - .L_6)
.L_6:
        /*0004*/ 	.word	0x00000082


	//----- nvinfo : EIATTR_KPARAM_INFO
	.align		4
.L_7:
        /*0008*/ 	.byte	0x04, 0x17
        /*000a*/ 	.short	(.L_9 - .L_8)
.L_8:
        /*000c*/ 	.word	0x00000000
        /*0010*/ 	.short	0x0002
        /*0012*/ 	.short	0x0010
        /*0014*/ 	.byte	0x00, 0xf5, 0x21, 0x00


	//----- nvinfo : EIATTR_KPARAM_INFO
	.align		4
.L_9:
        /*0018*/ 	.byte	0x04, 0x17
        /*001a*/ 	.short	(.L_11 - .L_10)
.L_10:
        /*001c*/ 	.word	0x00000000
        /*0020*/ 	.short	0x0001
        /*0022*/ 	.short	0x0008
        /*0024*/ 	.byte	0x00, 0xf5, 0x21, 0x00


	//----- nvinfo : EIATTR_KPARAM_INFO
	.align		4
.L_11:
        /*0028*/ 	.byte	0x04, 0x17
        /*002a*/ 	.short	(.L_13 - .L_12)
.L_12:
        /*002c*/ 	.word	0x00000000
        /*0030*/ 	.short	0x0000
        /*0032*/ 	.short	0x0000
        /*0034*/ 	.byte	0x00, 0xf5, 0x21, 0x00


	//----- nvinfo : EIATTR_SPARSE_MMA_MASK
	.align		4
.L_13:
        /*0038*/ 	.byte	0x03, 0x50
        /*003a*/ 	.short	0x0000


	//----- nvinfo : EIATTR_MAXREG_COUNT
	.align		4
        /*003c*/ 	.byte	0x03, 0x1b
        /*003e*/ 	.short	0x00ff


	//----- nvinfo : EIATTR_MERCURY_ISA_VERSION
	.align		4
        /*0040*/ 	.byte	0x03, 0x5f
        /*0042*/ 	.short	0x0101


	//----- nvinfo : EIATTR_VRC_CTA_INIT_COUNT
	.align		4
        /*0044*/ 	.byte	0x02, 0x4a
	.zero		1
	.zero		1


	//----- nvinfo : EIATTR_EXIT_INSTR_OFFSETS
	.align		4
        /*0048*/ 	.byte	0x04, 0x1c
        /*004a*/ 	.short	(.L_15 - .L_14)


	//   ....[0]....
.L_14:
        /*004c*/ 	.word	0x000000f0


	//----- nvinfo : EIATTR_CBANK_PARAM_SIZE
	.align		4
.L_15:
        /*0050*/ 	.byte	0x03, 0x19
        /*0052*/ 	.short	0x0018


	//----- nvinfo : EIATTR_PARAM_CBANK
	.align		4
        /*0054*/ 	.byte	0x04, 0x0a
        /*0056*/ 	.short	(.L_17 - .L_16)
	.align		4
.L_16:
        /*0058*/ 	.word	index@(.nv.constant0._Z11add_vectorsPiS_S_)
        /*005c*/ 	.short	0x0380
        /*005e*/ 	.short	0x0018


	//----- nvinfo : EIATTR_SW_WAR
	.align		4
.L_17:
        /*0060*/ 	.byte	0x04, 0x36
        /*0062*/ 	.short	(.L_19 - .L_18)
.L_18:
        /*0064*/ 	.word	0x00000008
.L_19:


//--------------------- .nv.callgraph             --------------------------
	.section	.nv.callgraph,"",@"SHT_CUDA_CALLGRAPH"
	.align	4
	.sectionentsize	8
	.align		4
        /*0000*/ 	.word	0x00000000
	.align		4
        /*0004*/ 	.word	0xffffffff
	.align		4
        /*0008*/ 	.word	0x00000000
	.align		4
        /*000c*/ 	.word	0xfffffffe
	.align		4
        /*0010*/ 	.word	0x00000000
	.align		4
        /*0014*/ 	.word	0xfffffffd
	.align		4
        /*0018*/ 	.word	0x00000000
	.align		4
        /*001c*/ 	.word	0xfffffffc


//--------------------- .text._Z11add_vectorsPiS_S_ --------------------------
	.section	.text._Z11add_vectorsPiS_S_,"ax",@progbits
	.align	128
        .global         _Z11add_vectorsPiS_S_
        .type           _Z11add_vectorsPiS_S_,@function
        .size           _Z11add_vectorsPiS_S_,(.L_x_1 - _Z11add_vectorsPiS_S_)
        .other          _Z11add_vectorsPiS_S_,@"STO_CUDA_ENTRY STV_DEFAULT"
_Z11add_vectorsPiS_S_:
.text._Z11add_vectorsPiS_S_:
[----:B------:R-:W-:Y:S01]  /*0000*/  LDC R1, c[0x0][0x37c] ;  /* 0x0000df00ff017b82 */ /* 0x000fe20000000800 */
[----:B------:R-:W0:Y:S07]  /*0010*/  S2R R9, SR_CTAID.X ;  /* 0x0000000000097919 */ /* 0x000e2e0000002500 */
[----:B------:R-:W1:Y:S01]  /*0020*/  LDC.64 R2, c[0x0][0x380] ;  /* 0x0000e000ff027b82 */ /* 0x000e620000000a00 */
[----:B------:R-:W2:Y:S01]  /*0030*/  LDCU.64 UR4, c[0x0][0x358] ;  /* 0x00006b00ff0477ac */ /* 0x000ea20008000a00 */
[----:B------:R-:W0:Y:S06]  /*0040*/  S2R R0, SR_CTAID.Y ;  /* 0x0000000000007919 */ /* 0x000e2c0000002600 */
[----:B------:R-:W3:Y:S08]  /*0050*/  LDC.64 R4, c[0x0][0x388] ;  /* 0x0000e200ff047b82 */ /* 0x000ef00000000a00 */
[----:B------:R-:W4:Y:S01]  /*0060*/  LDC.64 R6, c[0x0][0x390] ;  /* 0x0000e400ff067b82 */ /* 0x000f220000000a00 */
[----:B0-----:R-:W-:-:S04]  /*0070*/  IMAD R9, R0, 0x14, R9 ;  /* 0x0000001400097824 */ /* 0x001fc800078e0209 */
[----:B-1----:R-:W-:-:S04]  /*0080*/  IMAD.WIDE.U32 R2, R9, 0x4, R2 ;  /* 0x0000000409027825 */ /* 0x002fc800078e0002 */
[C---:B---3--:R-:W-:Y:S02]  /*0090*/  IMAD.WIDE.U32 R4, R9.reuse, 0x4, R4 ;  /* 0x0000000409047825 */ /* 0x048fe400078e0004 */
[----:B--2---:R-:W2:Y:S04]  /*00a0*/  LDG.E R2, desc[UR4][R2.64] ;  /* 0x0000000402027981 */ /* 0x004ea8000c1e1900 */
[----:B------:R-:W2:Y:S01]  /*00b0*/  LDG.E R5, desc[UR4][R4.64] ;  /* 0x0000000404057981 */ /* 0x000ea2000c1e1900 */
[----:B----4-:R-:W-:Y:S01]  /*00c0*/  IMAD.WIDE.U32 R6, R9, 0x4, R6 ;  /* 0x0000000409067825 */ /* 0x010fe200078e0006 */
[----:B--2---:R-:W-:-:S05]  /*00d0*/  IADD3 R9, PT, PT, R2, R5, RZ ;  /* 0x0000000502097210 */ /* 0x004fca0007ffe0ff */
[----:B------:R-:W-:Y:S01]  /*00e0*/  STG.E desc[UR4][R6.64], R9 ;  /* 0x0000000906007986 */ /* 0x000fe2000c101904 */
[----:B------:R-:W-:Y:S05]  /*00f0*/  EXIT ;  /* 0x000000000000794d */ /* 0x000fea0003800000 */
.L_x_0:
[----:B------:R-:W-:-:S00]  /*0100*/  BRA `(.L_x_0) ;  /* 0xfffffffc00fc7947 */ /* 0x000fc0000383ffff */
[----:B------:R-:W-:-:S00]  /*0110*/  NOP ;  /* 0x0000000000007918 */ /* 0x000fc00000000000 */
        /* <DEDUP_REMOVED lines=14> */
.L_x_1:


//--------------------- .nv.shared.reserved.0     --------------------------
	.section	.nv.shared.reserved.0,"aw",@nobits
	.weak		__nv_reservedSMEM_offset_0_alias
	.size		__nv_reservedSMEM_offset_0_alias, 0, 64
	.other		__nv_reservedSMEM_offset_0_alias,@"STO_CUDA_RESERVED_SHARED STV_DEFAULT"
__nv_reservedSMEM_offset_0_alias:
	.zero		0
	.zero		64


//--------------------- .nv.constant0._Z11add_vectorsPiS_S_ --------------------------
	.section	.nv.constant0._Z11add_vectorsPiS_S_,"a",@progbits
	.sectionflags	@""
	.align	4
.nv.constant0._Z11add_vectorsPiS_S_:
	.zero		920


//--------------------- SYMBOLS --------------------------

	.type		.nv.reservedSmem.offset0,@object
	.size		.nv.reservedSmem.offset0,0x4
